//
// Generated by NVIDIA NVVM Compiler
//
// Compiler Build ID: CL-36424714
// Cuda compilation tools, release 13.0, V13.0.88
// Based on NVVM 20.0.0
//

.version 9.0
.target sm_100
.address_size 64

	// .globl	default_function_kernel

.visible .entry default_function_kernel(
	.param .u64 .ptr .align 1 default_function_kernel_param_0,
	.param .u64 .ptr .align 1 default_function_kernel_param_1
)
.maxntid 48
{
	.reg .pred 	%p<2>;
	.reg .b32 	%r<4>;
	.reg .b32 	%f<3>;
	.reg .b64 	%rd<8>;

	ld.param.u64 	%rd1, [default_function_kernel_param_0];
	ld.param.u64 	%rd2, [default_function_kernel_param_1];
	mov.u32 	%r2, %ctaid.x;
	mov.u32 	%r3, %tid.x;
	mad.lo.s32 	%r1, %r2, 48, %r3;
	setp.gt.u32 	%p1, %r1, 37348;
	@%p1 bra 	$L__BB0_2;
	cvta.to.global.u64 	%rd3, %rd2;
	cvta.to.global.u64 	%rd4, %rd1;
	mul.wide.u32 	%rd5, %r1, 4;
	add.s64 	%rd6, %rd3, %rd5;
	ld.global.nc.f32 	%f1, [%rd6];
	max.f32 	%f2, %f1, 0f00000000;
	add.s64 	%rd7, %rd4, %rd5;
	st.global.f32 	[%rd7], %f2;
$L__BB0_2:
	ret;

}


// ===== COMPILED SASS (sm_100) =====

	.target	sm_100

	.elftype	@"ET_EXEC"


//--------------------- .note.nv.tkinfo           --------------------------
	.section	.note.nv.tkinfo,"",@"SHT_NOTE"
	.sectionflags	@"SHF_NOTE_NV_TKINFO"
	.tkinfo
        /*0018*/ 	.word	0x00000002
        /*0030*/ 	.string	""
        /*0030*/ 	.string	"ptxas"
        /*0030*/ 	.string	"Cuda compilation tools, release 13.0, V13.0.88"
        /*0030*/ 	.string	"Build cuda_13.0.r13.0/compiler.36424714_0"
        /*0030*/ 	.string	"-arch sm_100 -m 64 "



//--------------------- .note.nv.cuinfo           --------------------------
	.section	.note.nv.cuinfo,"",@"SHT_NOTE"
	.sectionflags	@"SHF_NOTE_NV_CUINFO"
        /*0018*/ 	.short	0x0002
        /*001a*/ 	.short	0x0064
        /*001c*/ 	.short	0x0082
	.zero		2


//--------------------- .nv.info                  --------------------------
	.section	.nv.info,"",@"SHT_CUDA_INFO"
	.align	4


	//----- nvinfo : EIATTR_REGCOUNT
	.align		4
        /*0000*/ 	.byte	0x04, 0x2f
        /*0002*/ 	.short	(.L_1 - .L_0)
	.align		4
.L_0:
        /*0004*/ 	.word	index@(default_function_kernel)
        /*0008*/ 	.word	0x0000000a


	//----- nvinfo : EIATTR_FRAME_SIZE
	.align		4
.L_1:
        /*000c*/ 	.byte	0x04, 0x11
        /*000e*/ 	.short	(.L_3 - .L_2)
	.align		4
.L_2:
        /*0010*/ 	.word	index@(default_function_kernel)
        /*0014*/ 	.word	0x00000000


	//----- nvinfo : EIATTR_MIN_STACK_SIZE
	.align		4
.L_3:
        /*0018*/ 	.byte	0x04, 0x12
        /*001a*/ 	.short	(.L_5 - .L_4)
	.align		4
.L_4:
        /*001c*/ 	.word	index@(default_function_kernel)
        /*0020*/ 	.word	0x00000000
.L_5:


//--------------------- .nv.compat                --------------------------
	.section	.nv.compat,"",@"SHT_CUDA_COMPAT_INFO"
	.align	4
        /*0000*/ 	.byte	0x02, 0x09, 0x00, 0x00, 0x02, 0x02, 0x01, 0x00, 0x02, 0x05, 0x05, 0x00, 0x03, 0x07, 0x01, 0x01
        /*0010*/ 	.byte	0x02, 0x03, 0x00, 0x00, 0x02, 0x06, 0x01, 0x00, 0x04, 0x0b, 0x08, 0x00, 0x09, 0x00, 0x00, 0x00
        /*0020*/ 	.byte	0x00, 0x00, 0x00, 0x00


//--------------------- .nv.info.default_function_kernel --------------------------
	.section	.nv.info.default_function_kernel,"",@"SHT_CUDA_INFO"
	.sectionflags	@""
	.align	4


	//----- nvinfo : EIATTR_CUDA_API_VERSION
	.align		4
        /*0000*/ 	.byte	0x04, 0x37
        /*0002*/ 	.short	(.L_7 - .L_6)
.L_6:
        /*0004*/ 	.word	0x00000082


	//----- nvinfo : EIATTR_KPARAM_INFO
	.align		4
.L_7:
        /*0008*/ 	.byte	0x04, 0x17
        /*000a*/ 	.short	(.L_9 - .L_8)
.L_8:
        /*000c*/ 	.word	0x00000000
        /*0010*/ 	.short	0x0001
        /*0012*/ 	.short	0x0008
        /*0014*/ 	.byte	0x00, 0xf5, 0x21, 0x00


	//----- nvinfo : EIATTR_KPARAM_INFO
	.align		4
.L_9:
        /*0018*/ 	.byte	0x04, 0x17
        /*001a*/ 	.short	(.L_11 - .L_10)
.L_10:
        /*001c*/ 	.word	0x00000000
        /*0020*/ 	.short	0x0000
        /*0022*/ 	.short	0x0000
        /*0024*/ 	.byte	0x00, 0xf5, 0x21, 0x00


	//----- nvinfo : EIATTR_SPARSE_MMA_MASK
	.align		4
.L_11:
        /*0028*/ 	.byte	0x03, 0x50
        /*002a*/ 	.short	0x0000


	//----- nvinfo : EIATTR_MAXREG_COUNT
	.align		4
        /*002c*/ 	.byte	0x03, 0x1b
        /*002e*/ 	.short	0x00ff


	//----- nvinfo : EIATTR_MERCURY_ISA_VERSION
	.align		4
        /*0030*/ 	.byte	0x03, 0x5f
        /*0032*/ 	.short	0x0101


	//----- nvinfo : EIATTR_VRC_CTA_INIT_COUNT
	.align		4
        /*0034*/ 	.byte	0x02, 0x4a
	.zero		1
	.zero		1


	//----- nvinfo : EIATTR_EXIT_INSTR_OFFSETS
	.align		4
        /*0038*/ 	.byte	0x04, 0x1c
        /*003a*/ 	.short	(.L_13 - .L_12)


	//   ....[0]....
.L_12:
        /*003c*/ 	.word	0x00000050


	//   ....[1]....
        /*0040*/ 	.word	0x000000e0


	//----- nvinfo : EIATTR_MAX_THREADS
	.align		4
.L_13:
        /*0044*/ 	.byte	0x04, 0x05
        /*0046*/ 	.short	(.L_15 - .L_14)
.L_14:
        /*0048*/ 	.word	0x00000030
        /*004c*/ 	.word	0x00000001
        /*0050*/ 	.word	0x00000001


	//----- nvinfo : EIATTR_CBANK_PARAM_SIZE
	.align		4
.L_15:
        /*0054*/ 	.byte	0x03, 0x19
        /*0056*/ 	.short	0x0010


	//----- nvinfo : EIATTR_PARAM_CBANK
	.align		4
        /*0058*/ 	.byte	0x04, 0x0a
        /*005a*/ 	.short	(.L_17 - .L_16)
	.align		4
.L_16:
        /*005c*/ 	.word	index@(.nv.constant0.default_function_kernel)
        /*0060*/ 	.short	0x0380
        /*0062*/ 	.short	0x0010


	//----- nvinfo : EIATTR_SW_WAR
	.align		4
.L_17:
        /*0064*/ 	.byte	0x04, 0x36
        /*0066*/ 	.short	(.L_19 - .L_18)
.L_18:
        /*0068*/ 	.word	0x00000008
.L_19:


//--------------------- .nv.callgraph             --------------------------
	.section	.nv.callgraph,"",@"SHT_CUDA_CALLGRAPH"
	.align	4
	.sectionentsize	8
	.align		4
        /*0000*/ 	.word	0x00000000
	.align		4
        /*0004*/ 	.word	0xffffffff
	.align		4
        /*0008*/ 	.word	0x00000000
	.align		4
        /*000c*/ 	.word	0xfffffffe
	.align		4
        /*0010*/ 	.word	0x00000000
	.align		4
        /*0014*/ 	.word	0xfffffffd
	.align		4
        /*0018*/ 	.word	0x00000000
	.align		4
        /*001c*/ 	.word	0xfffffffc


//--------------------- .text.default_function_kernel --------------------------
	.section	.text.default_function_kernel,"ax",@progbits
	.align	128
        .global         default_function_kernel
        .type           default_function_kernel,@function
        .size           default_function_kernel,(.L_x_1 - default_function_kernel)
        .other          default_function_kernel,@"STO_CUDA_ENTRY STV_DEFAULT"
default_function_kernel:
.text.default_function_kernel:
[----:B------:R-:W-:Y:S01]  /*0000*/  LDC R1, c[0x0][0x37c] ;  /* 0x0000df00ff017b82 */ /* 0x000fe20000000800 */
[----:B------:R-:W0:Y:S01]  /*0010*/  S2R R7, SR_CTAID.X ;  /* 0x0000000000077919 */ /* 0x000e220000002500 */
[----:B------:R-:W0:Y:S02]  /*0020*/  S2R R0, SR_TID.X ;  /* 0x0000000000007919 */ /* 0x000e240000002100 */
[----:B0-----:R-:W-:-:S05]  /*0030*/  IMAD R7, R7, 0x30, R0 ;  /* 0x0000003007077824 */ /* 0x001fca00078e0200 */
[----:B------:R-:W-:-:S13]  /*0040*/  ISETP.GT.U32.AND P0, PT, R7, 0x91e4, PT ;  /* 0x000091e40700780c */ /* 0x000fda0003f04070 */
[----:B------:R-:W-:Y:S05]  /*0050*/  @P0 EXIT ;  /* 0x000000000000094d */ /* 0x000fea0003800000 */
[----:B------:R-:W0:Y:S01]  /*0060*/  LDC.64 R2, c[0x0][0x388] ;  /* 0x0000e200ff027b82 */ /* 0x000e220000000a00 */
[----:B------:R-:W1:Y:S07]  /*0070*/  LDCU.64 UR4, c[0x0][0x358] ;  /* 0x00006b00ff0477ac */ /* 0x000e6e0008000a00 */
[----:B------:R-:W2:Y:S01]  /*0080*/  LDC.64 R4, c[0x0][0x380] ;  /* 0x0000e000ff047b82 */ /* 0x000ea20000000a00 */
[----:B0-----:R-:W-:-:S06]  /*0090*/  IMAD.WIDE.U32 R2, R7, 0x4, R2 ;  /* 0x0000000407027825 */ /* 0x001fcc00078e0002 */
[----:B-1----:R-:W3:Y:S01]  /*00a0*/  LDG.E.CONSTANT R2, desc[UR4][R2.64] ;  /* 0x0000000402027981 */ /* 0x002ee2000c1e9900 */
[----:B--2---:R-:W-:Y:S01]  /*00b0*/  IMAD.WIDE.U32 R4, R7, 0x4, R4 ;  /* 0x0000000407047825 */ /* 0x004fe200078e0004 */
[----:B---3--:R-:W-:-:S05]  /*00c0*/  FMNMX R7, RZ, R2, !PT ;  /* 0x00000002ff077209 */ /* 0x008fca0007800000 */
[----:B------:R-:W-:Y:S01]  /*00d0*/  STG.E desc[UR4][R4.64], R7 ;  /* 0x0000000704007986 */ /* 0x000fe2000c101904 */
[----:B------:R-:W-:Y:S05]  /*00e0*/  EXIT ;  /* 0x000000000000794d */ /* 0x000fea0003800000 */
.L_x_0:
[----:B------:R-:W-:-:S00]  /*00f0*/  BRA `(.L_x_0) ;  /* 0xfffffffc00fc7947 */ /* 0x000fc0000383ffff */
[----:B------:R-:W-:-:S00]  /*0100*/  NOP ;  /* 0x0000000000007918 */ /* 0x000fc00000000000 */
[----:B------:R-:W-:-:S00]  /*0110*/  NOP ;  /* 0x0000000000007918 */ /* 0x000fc00000000000 */
[----:B------:R-:W-:-:S00]  /*0120*/  NOP ;  /* 0x0000000000007918 */ /* 0x000fc00000000000 */
[----:B------:R-:W-:-:S00]  /*0130*/  NOP ;  /* 0x0000000000007918 */ /* 0x000fc00000000000 */
[----:B------:R-:W-:-:S00]  /*0140*/  NOP ;  /* 0x0000000000007918 */ /* 0x000fc00000000000 */
[----:B------:R-:W-:-:S00]  /*0150*/  NOP ;  /* 0x0000000000007918 */ /* 0x000fc00000000000 */
[----:B------:R-:W-:-:S00]  /*0160*/  NOP ;  /* 0x0000000000007918 */ /* 0x000fc00000000000 */
[----:B------:R-:W-:-:S00]  /*0170*/  NOP ;  /* 0x0000000000007918 */ /* 0x000fc00000000000 */
.L_x_1:


//--------------------- .nv.shared.reserved.0     --------------------------
	.section	.nv.shared.reserved.0,"aw",@nobits
	.weak		__nv_reservedSMEM_offset_0_alias
	.size		__nv_reservedSMEM_offset_0_alias, 0, 64
	.other		__nv_reservedSMEM_offset_0_alias,@"STO_CUDA_RESERVED_SHARED STV_DEFAULT"
__nv_reservedSMEM_offset_0_alias:
	.zero		0
	.zero		64


//--------------------- .nv.constant0.default_function_kernel --------------------------
	.section	.nv.constant0.default_function_kernel,"a",@progbits
	.sectionflags	@""
	.align	4
.nv.constant0.default_function_kernel:
	.zero		912


//--------------------- SYMBOLS --------------------------

	.type		.nv.reservedSmem.offset0,@object
	.size		.nv.reservedSmem.offset0,0x4
